//
// Generated by NVIDIA NVVM Compiler
//
// Compiler Build ID: CL-36424714
// Cuda compilation tools, release 13.0, V13.0.88
// Based on NVVM 20.0.0
//

.version 9.0
.target sm_100
.address_size 64

	// .globl	_Z10bfs_kerneliPiS_S_S_Pb

.visible .entry _Z10bfs_kerneliPiS_S_S_Pb(
	.param .u32 _Z10bfs_kerneliPiS_S_S_Pb_param_0,
	.param .u64 .ptr .align 1 _Z10bfs_kerneliPiS_S_S_Pb_param_1,
	.param .u64 .ptr .align 1 _Z10bfs_kerneliPiS_S_S_Pb_param_2,
	.param .u64 .ptr .align 1 _Z10bfs_kerneliPiS_S_S_Pb_param_3,
	.param .u64 .ptr .align 1 _Z10bfs_kerneliPiS_S_S_Pb_param_4,
	.param .u64 .ptr .align 1 _Z10bfs_kerneliPiS_S_S_Pb_param_5
)
{
	.reg .pred 	%p<7>;
	.reg .b16 	%rs<2>;
	.reg .b32 	%r<29>;
	.reg .b64 	%rd<20>;

	ld.param.u32 	%r13, [_Z10bfs_kerneliPiS_S_S_Pb_param_0];
	ld.param.u64 	%rd10, [_Z10bfs_kerneliPiS_S_S_Pb_param_1];
	ld.param.u64 	%rd11, [_Z10bfs_kerneliPiS_S_S_Pb_param_2];
	ld.param.u64 	%rd12, [_Z10bfs_kerneliPiS_S_S_Pb_param_3];
	ld.param.u64 	%rd14, [_Z10bfs_kerneliPiS_S_S_Pb_param_4];
	ld.param.u64 	%rd13, [_Z10bfs_kerneliPiS_S_S_Pb_param_5];
	cvta.to.global.u64 	%rd1, %rd14;
	setp.lt.s32 	%p1, %r13, 1;
	@%p1 bra 	$L__BB0_9;
	mov.u32 	%r15, %ntid.x;
	mov.u32 	%r16, %nctaid.x;
	mul.lo.s32 	%r1, %r15, %r16;
	mov.u32 	%r17, %tid.x;
	mov.u32 	%r18, %ctaid.x;
	mad.lo.s32 	%r2, %r18, %r15, %r17;
	cvta.to.global.u64 	%rd2, %rd10;
	cvta.to.global.u64 	%rd3, %rd11;
	cvta.to.global.u64 	%rd4, %rd12;
	cvta.to.global.u64 	%rd5, %rd13;
	mov.b32 	%r25, 0;
$L__BB0_2:
	add.s32 	%r4, %r2, %r25;
	setp.ge.s32 	%p2, %r4, %r13;
	@%p2 bra 	$L__BB0_8;
	mul.wide.s32 	%rd15, %r4, 4;
	add.s64 	%rd6, %rd2, %rd15;
	ld.global.u32 	%r28, [%rd6];
	setp.lt.s32 	%p3, %r28, 1;
	@%p3 bra 	$L__BB0_8;
	add.s64 	%rd7, %rd3, %rd15;
	add.s64 	%rd8, %rd1, %rd15;
	mov.b32 	%r27, 0;
$L__BB0_5:
	ld.global.u32 	%r20, [%rd7];
	add.s32 	%r21, %r20, %r27;
	mul.wide.s32 	%rd17, %r21, 4;
	add.s64 	%rd18, %rd4, %rd17;
	ld.global.u32 	%r22, [%rd18];
	mul.wide.s32 	%rd19, %r22, 4;
	add.s64 	%rd9, %rd1, %rd19;
	ld.global.u32 	%r23, [%rd9];
	ld.global.u32 	%r24, [%rd8];
	add.s32 	%r8, %r24, 1;
	setp.le.s32 	%p4, %r23, %r8;
	@%p4 bra 	$L__BB0_7;
	st.global.u32 	[%rd9], %r8;
	mov.b16 	%rs1, 1;
	st.global.u8 	[%rd5], %rs1;
	ld.global.u32 	%r28, [%rd6];
$L__BB0_7:
	add.s32 	%r27, %r27, 1;
	setp.lt.s32 	%p5, %r27, %r28;
	@%p5 bra 	$L__BB0_5;
$L__BB0_8:
	add.s32 	%r25, %r25, %r1;
	setp.lt.s32 	%p6, %r25, %r13;
	@%p6 bra 	$L__BB0_2;
$L__BB0_9:
	ret;

}


// ===== COMPILED SASS (sm_100) =====

	.target	sm_100

	.elftype	@"ET_EXEC"


//--------------------- .note.nv.tkinfo           --------------------------
	.section	.note.nv.tkinfo,"",@"SHT_NOTE"
	.sectionflags	@"SHF_NOTE_NV_TKINFO"
	.tkinfo
        /*0018*/ 	.word	0x00000002
        /*0030*/ 	.string	""
        /*0030*/ 	.string	"ptxas"
        /*0030*/ 	.string	"Cuda compilation tools, release 13.0, V13.0.88"
        /*0030*/ 	.string	"Build cuda_13.0.r13.0/compiler.36424714_0"
        /*0030*/ 	.string	"-arch sm_100 -m 64 "



//--------------------- .note.nv.cuinfo           --------------------------
	.section	.note.nv.cuinfo,"",@"SHT_NOTE"
	.sectionflags	@"SHF_NOTE_NV_CUINFO"
        /*0018*/ 	.short	0x0002
        /*001a*/ 	.short	0x0064
        /*001c*/ 	.short	0x0082
	.zero		2


//--------------------- .nv.info                  --------------------------
	.section	.nv.info,"",@"SHT_CUDA_INFO"
	.align	4


	//----- nvinfo : EIATTR_REGCOUNT
	.align		4
        /*0000*/ 	.byte	0x04, 0x2f
        /*0002*/ 	.short	(.L_1 - .L_0)
	.align		4
.L_0:
        /*0004*/ 	.word	index@(_Z10bfs_kerneliPiS_S_S_Pb)
        /*0008*/ 	.word	0x00000016


	//----- nvinfo : EIATTR_FRAME_SIZE
	.align		4
.L_1:
        /*000c*/ 	.byte	0x04, 0x11
        /*000e*/ 	.short	(.L_3 - .L_2)
	.align		4
.L_2:
        /*0010*/ 	.word	index@(_Z10bfs_kerneliPiS_S_S_Pb)
        /*0014*/ 	.word	0x00000000


	//----- nvinfo : EIATTR_MIN_STACK_SIZE
	.align		4
.L_3:
        /*0018*/ 	.byte	0x04, 0x12
        /*001a*/ 	.short	(.L_5 - .L_4)
	.align		4
.L_4:
        /*001c*/ 	.word	index@(_Z10bfs_kerneliPiS_S_S_Pb)
        /*0020*/ 	.word	0x00000000
.L_5:


//--------------------- .nv.compat                --------------------------
	.section	.nv.compat,"",@"SHT_CUDA_COMPAT_INFO"
	.align	4
        /*0000*/ 	.byte	0x02, 0x09, 0x00, 0x00, 0x02, 0x02, 0x01, 0x00, 0x02, 0x05, 0x05, 0x00, 0x03, 0x07, 0x01, 0x01
        /*0010*/ 	.byte	0x02, 0x03, 0x00, 0x00, 0x02, 0x06, 0x01, 0x00, 0x04, 0x0b, 0x08, 0x00, 0x09, 0x00, 0x00, 0x00
        /*0020*/ 	.byte	0x00, 0x00, 0x00, 0x00


//--------------------- .nv.info._Z10bfs_kerneliPiS_S_S_Pb --------------------------
	.section	.nv.info._Z10bfs_kerneliPiS_S_S_Pb,"",@"SHT_CUDA_INFO"
	.sectionflags	@""
	.align	4


	//----- nvinfo : EIATTR_CUDA_API_VERSION
	.align		4
        /*0000*/ 	.byte	0x04, 0x37
        /*0002*/ 	.short	(.L_7 - .L_6)
.L_6:
        /*0004*/ 	.word	0x00000082


	//----- nvinfo : EIATTR_KPARAM_INFO
	.align		4
.L_7:
        /*0008*/ 	.byte	0x04, 0x17
        /*000a*/ 	.short	(.L_9 - .L_8)
.L_8:
        /*000c*/ 	.word	0x00000000
        /*0010*/ 	.short	0x0005
        /*0012*/ 	.short	0x0028
        /*0014*/ 	.byte	0x00, 0xf5, 0x21, 0x00


	//----- nvinfo : EIATTR_KPARAM_INFO
	.align		4
.L_9:
        /*0018*/ 	.byte	0x04, 0x17
        /*001a*/ 	.short	(.L_11 - .L_10)
.L_10:
        /*001c*/ 	.word	0x00000000
        /*0020*/ 	.short	0x0004
        /*0022*/ 	.short	0x0020
        /*0024*/ 	.byte	0x00, 0xf5, 0x21, 0x00


	//----- nvinfo : EIATTR_KPARAM_INFO
	.align		4
.L_11:
        /*0028*/ 	.byte	0x04, 0x17
        /*002a*/ 	.short	(.L_13 - .L_12)
.L_12:
        /*002c*/ 	.word	0x00000000
        /*0030*/ 	.short	0x0003
        /*0032*/ 	.short	0x0018
        /*0034*/ 	.byte	0x00, 0xf5, 0x21, 0x00


	//----- nvinfo : EIATTR_KPARAM_INFO
	.align		4
.L_13:
        /*0038*/ 	.byte	0x04, 0x17
        /*003a*/ 	.short	(.L_15 - .L_14)
.L_14:
        /*003c*/ 	.word	0x00000000
        /*0040*/ 	.short	0x0002
        /*0042*/ 	.short	0x0010
        /*0044*/ 	.byte	0x00, 0xf5, 0x21, 0x00


	//----- nvinfo : EIATTR_KPARAM_INFO
	.align		4
.L_15:
        /*0048*/ 	.byte	0x04, 0x17
        /*004a*/ 	.short	(.L_17 - .L_16)
.L_16:
        /*004c*/ 	.word	0x00000000
        /*0050*/ 	.short	0x0001
        /*0052*/ 	.short	0x0008
        /*0054*/ 	.byte	0x00, 0xf5, 0x21, 0x00


	//----- nvinfo : EIATTR_KPARAM_INFO
	.align		4
.L_17:
        /*0058*/ 	.byte	0x04, 0x17
        /*005a*/ 	.short	(.L_19 - .L_18)
.L_18:
        /*005c*/ 	.word	0x00000000
        /*0060*/ 	.short	0x0000
        /*0062*/ 	.short	0x0000
        /*0064*/ 	.byte	0x00, 0xf0, 0x11, 0x00


	//----- nvinfo : EIATTR_SPARSE_MMA_MASK
	.align		4
.L_19:
        /*0068*/ 	.byte	0x03, 0x50
        /*006a*/ 	.short	0x0000


	//----- nvinfo : EIATTR_MAXREG_COUNT
	.align		4
        /*006c*/ 	.byte	0x03, 0x1b
        /*006e*/ 	.short	0x00ff


	//----- nvinfo : EIATTR_MERCURY_ISA_VERSION
	.align		4
        /*0070*/ 	.byte	0x03, 0x5f
        /*0072*/ 	.short	0x0101


	//----- nvinfo : EIATTR_VRC_CTA_INIT_COUNT
	.align		4
        /*0074*/ 	.byte	0x02, 0x4a
	.zero		1
	.zero		1


	//----- nvinfo : EIATTR_EXIT_INSTR_OFFSETS
	.align		4
        /*0078*/ 	.byte	0x04, 0x1c
        /*007a*/ 	.short	(.L_21 - .L_20)


	//   ....[0]....
.L_20:
        /*007c*/ 	.word	0x00000030


	//   ....[1]....
        /*0080*/ 	.word	0x00000360


	//----- nvinfo : EIATTR_CRS_STACK_SIZE
	.align		4
.L_21:
        /*0084*/ 	.byte	0x04, 0x1e
        /*0086*/ 	.short	(.L_23 - .L_22)
.L_22:
        /*0088*/ 	.word	0x00000000


	//----- nvinfo : EIATTR_CBANK_PARAM_SIZE
	.align		4
.L_23:
        /*008c*/ 	.byte	0x03, 0x19
        /*008e*/ 	.short	0x0030


	//----- nvinfo : EIATTR_PARAM_CBANK
	.align		4
        /*0090*/ 	.byte	0x04, 0x0a
        /*0092*/ 	.short	(.L_25 - .L_24)
	.align		4
.L_24:
        /*0094*/ 	.word	index@(.nv.constant0._Z10bfs_kerneliPiS_S_S_Pb)
        /*0098*/ 	.short	0x0380
        /*009a*/ 	.short	0x0030


	//----- nvinfo : EIATTR_SW_WAR
	.align		4
.L_25:
        /*009c*/ 	.byte	0x04, 0x36
        /*009e*/ 	.short	(.L_27 - .L_26)
.L_26:
        /*00a0*/ 	.word	0x00000008
.L_27:


//--------------------- .nv.callgraph             --------------------------
	.section	.nv.callgraph,"",@"SHT_CUDA_CALLGRAPH"
	.align	4
	.sectionentsize	8
	.align		4
        /*0000*/ 	.word	0x00000000
	.align		4
        /*0004*/ 	.word	0xffffffff
	.align		4
        /*0008*/ 	.word	0x00000000
	.align		4
        /*000c*/ 	.word	0xfffffffe
	.align		4
        /*0010*/ 	.word	0x00000000
	.align		4
        /*0014*/ 	.word	0xfffffffd
	.align		4
        /*0018*/ 	.word	0x00000000
	.align		4
        /*001c*/ 	.word	0xfffffffc


//--------------------- .text._Z10bfs_kerneliPiS_S_S_Pb --------------------------
	.section	.text._Z10bfs_kerneliPiS_S_S_Pb,"ax",@progbits
	.align	128
        .global         _Z10bfs_kerneliPiS_S_S_Pb
        .type           _Z10bfs_kerneliPiS_S_S_Pb,@function
        .size           _Z10bfs_kerneliPiS_S_S_Pb,(.L_x_7 - _Z10bfs_kerneliPiS_S_S_Pb)
        .other          _Z10bfs_kerneliPiS_S_S_Pb,@"STO_CUDA_ENTRY STV_DEFAULT"
_Z10bfs_kerneliPiS_S_S_Pb:
.text._Z10bfs_kerneliPiS_S_S_Pb:
[----:B------:R-:W-:Y:S08]  /*0000*/  LDC R1, c[0x0][0x37c] ;  /* 0x0000df00ff017b82 */ /* 0x000ff00000000800 */
[----:B------:R-:W0:Y:S02]  /*0010*/  LDC R0, c[0x0][0x380] ;  /* 0x0000e000ff007b82 */ /* 0x000e240000000800 */
[----:B0-----:R-:W-:-:S13]  /*0020*/  ISETP.GE.AND P0, PT, R0, 0x1, PT ;  /* 0x000000010000780c */ /* 0x001fda0003f06270 */
[----:B------:R-:W-:Y:S05]  /*0030*/  @!P0 EXIT ;  /* 0x000000000000894d */ /* 0x000fea0003800000 */
[----:B------:R-:W0:Y:S01]  /*0040*/  S2R R0, SR_TID.X ;  /* 0x0000000000007919 */ /* 0x000e220000002100 */
[----:B------:R-:W1:Y:S01]  /*0050*/  LDCU UR4, c[0x0][0x360] ;  /* 0x00006c00ff0477ac */ /* 0x000e620008000800 */
[----:B------:R-:W0:Y:S01]  /*0060*/  S2R R3, SR_CTAID.X ;  /* 0x0000000000037919 */ /* 0x000e220000002500 */
[----:B------:R-:W1:Y:S01]  /*0070*/  LDCU UR5, c[0x0][0x370] ;  /* 0x00006e00ff0577ac */ /* 0x000e620008000800 */
[----:B------:R-:W2:Y:S01]  /*0080*/  LDCU.64 UR6, c[0x0][0x358] ;  /* 0x00006b00ff0677ac */ /* 0x000ea20008000a00 */
[----:B-1----:R-:W-:Y:S02]  /*0090*/  UIMAD UR5, UR4, UR5, URZ ;  /* 0x00000005040572a4 */ /* 0x002fe4000f8e02ff */
[----:B0-----:R-:W-:Y:S01]  /*00a0*/  IMAD R0, R3, UR4, R0 ;  /* 0x0000000403007c24 */ /* 0x001fe2000f8e0200 */
[----:B--2---:R-:W-:-:S09]  /*00b0*/  UMOV UR4, URZ ;  /* 0x000000ff00047c82 */ /* 0x004fd20008000000 */
.L_x_5:
[----:B------:R-:W0:Y:S01]  /*00c0*/  LDCU UR8, c[0x0][0x380] ;  /* 0x00007000ff0877ac */ /* 0x000e220008000800 */
[----:B-1----:R-:W-:Y:S01]  /*00d0*/  IADD3 R13, PT, PT, R0, UR4, RZ ;  /* 0x00000004000d7c10 */ /* 0x002fe2000fffe0ff */
[----:B------:R-:W-:Y:S01]  /*00e0*/  BSSY.RECONVERGENT B0, `(.L_x_0) ;  /* 0x0000026000007945 */ /* 0x000fe20003800200 */
[----:B------:R-:W-:Y:S02]  /*00f0*/  UIADD3 UR4, UPT, UPT, UR5, UR4, URZ ;  /* 0x0000000405047290 */ /* 0x000fe4000fffe0ff */
[----:B0-----:R-:W-:Y:S02]  /*0100*/  ISETP.GE.AND P0, PT, R13, UR8, PT ;  /* 0x000000080d007c0c */ /* 0x001fe4000bf06270 */
[----:B------:R-:W-:-:S11]  /*0110*/  UISETP.GE.AND UP0, UPT, UR4, UR8, UPT ;  /* 0x000000080400728c */ /* 0x000fd6000bf06270 */
[----:B------:R-:W-:Y:S05]  /*0120*/  @P0 BRA `(.L_x_1) ;  /* 0x0000000000840947 */ /* 0x000fea0003800000 */
[----:B------:R-:W0:Y:S02]  /*0130*/  LDC.64 R2, c[0x0][0x388] ;  /* 0x0000e200ff027b82 */ /* 0x000e240000000a00 */
[----:B0-----:R-:W-:-:S05]  /*0140*/  IMAD.WIDE R2, R13, 0x4, R2 ;  /* 0x000000040d027825 */ /* 0x001fca00078e0202 */
[----:B------:R-:W2:Y:S02]  /*0150*/  LDG.E R12, desc[UR6][R2.64] ;  /* 0x00000006020c7981 */ /* 0x000ea4000c1e1900 */
[----:B--2---:R-:W-:-:S13]  /*0160*/  ISETP.GE.AND P0, PT, R12, 0x1, PT ;  /* 0x000000010c00780c */ /* 0x004fda0003f06270 */
[----:B------:R-:W-:Y:S05]  /*0170*/  @!P0 BRA `(.L_x_1) ;  /* 0x0000000000708947 */ /* 0x000fea0003800000 */
[----:B------:R-:W0:Y:S01]  /*0180*/  LDC.64 R8, c[0x0][0x390] ;  /* 0x0000e400ff087b82 */ /* 0x000e220000000a00 */
[----:B------:R-:W-:Y:S01]  /*0190*/  MOV R16, R12 ;  /* 0x0000000c00107202 */ /* 0x000fe20000000f00 */
[----:B------:R-:W-:-:S06]  /*01a0*/  IMAD.MOV.U32 R17, RZ, RZ, RZ ;  /* 0x000000ffff117224 */ /* 0x000fcc00078e00ff */
[----:B------:R-:W1:Y:S08]  /*01b0*/  LDC.64 R10, c[0x0][0x3a0] ;  /* 0x0000e800ff0a7b82 */ /* 0x000e700000000a00 */
[----:B------:R-:W2:Y:S08]  /*01c0*/  LDC.64 R4, c[0x0][0x3a0] ;  /* 0x0000e800ff047b82 */ /* 0x000eb00000000a00 */
[----:B------:R-:W3:Y:S01]  /*01d0*/  LDC.64 R6, c[0x0][0x398] ;  /* 0x0000e600ff067b82 */ /* 0x000ee20000000a00 */
[----:B0-----:R-:W-:-:S04]  /*01e0*/  IMAD.WIDE R8, R13, 0x4, R8 ;  /* 0x000000040d087825 */ /* 0x001fc800078e0208 */
[----:B-1----:R-:W-:-:S07]  /*01f0*/  IMAD.WIDE R10, R13, 0x4, R10 ;  /* 0x000000040d0a7825 */ /* 0x002fce00078e020a */
.L_x_4:
[----:B-1----:R-:W4:Y:S04]  /*0200*/  LDG.E R12, desc[UR6][R8.64] ;  /* 0x00000006080c7981 */ /* 0x002f28000c1e1900 */
[----:B------:R-:W5:Y:S01]  /*0210*/  LDG.E R19, desc[UR6][R10.64] ;  /* 0x000000060a137981 */ /* 0x000f62000c1e1900 */
[----:B----4-:R-:W-:-:S05]  /*0220*/  IADD3 R15, PT, PT, R12, R17, RZ ;  /* 0x000000110c0f7210 */ /* 0x010fca0007ffe0ff */
[----:B---3--:R-:W-:-:S05]  /*0230*/  IMAD.WIDE R14, R15, 0x4, R6 ;  /* 0x000000040f0e7825 */ /* 0x008fca00078e0206 */
[----:B------:R-:W2:Y:S02]  /*0240*/  LDG.E R13, desc[UR6][R14.64] ;  /* 0x000000060e0d7981 */ /* 0x000ea4000c1e1900 */
[----:B--2---:R-:W-:-:S05]  /*0250*/  IMAD.WIDE R12, R13, 0x4, R4 ;  /* 0x000000040d0c7825 */ /* 0x004fca00078e0204 */
[----:B------:R-:W2:Y:S01]  /*0260*/  LDG.E R18, desc[UR6][R12.64] ;  /* 0x000000060c127981 */ /* 0x000ea2000c1e1900 */
[----:B-----5:R-:W-:Y:S01]  /*0270*/  VIADD R19, R19, 0x1 ;  /* 0x0000000113137836 */ /* 0x020fe20000000000 */
[----:B------:R-:W-:Y:S01]  /*0280*/  BSSY.RECONVERGENT B1, `(.L_x_2) ;  /* 0x0000009000017945 */ /* 0x000fe20003800200 */
[----:B------:R-:W-:-:S03]  /*0290*/  IADD3 R17, PT, PT, R17, 0x1, RZ ;  /* 0x0000000111117810 */ /* 0x000fc60007ffe0ff */
[----:B--2---:R-:W-:-:S13]  /*02a0*/  ISETP.GT.AND P0, PT, R18, R19, PT ;  /* 0x000000131200720c */ /* 0x004fda0003f04270 */
[----:B------:R-:W-:Y:S05]  /*02b0*/  @!P0 BRA `(.L_x_3) ;  /* 0x0000000000148947 */ /* 0x000fea0003800000 */
[----:B------:R-:W0:Y:S01]  /*02c0*/  LDC.64 R14, c[0x0][0x3a8] ;  /* 0x0000ea00ff0e7b82 */ /* 0x000e220000000a00 */
[----:B------:R-:W-:Y:S01]  /*02d0*/  IMAD.MOV.U32 R18, RZ, RZ, 0x1 ;  /* 0x00000001ff127424 */ /* 0x000fe200078e00ff */
[----:B------:R1:W-:Y:S04]  /*02e0*/  STG.E desc[UR6][R12.64], R19 ;  /* 0x000000130c007986 */ /* 0x0003e8000c101906 */
[----:B0-----:R1:W-:Y:S04]  /*02f0*/  STG.E.U8 desc[UR6][R14.64], R18 ;  /* 0x000000120e007986 */ /* 0x0013e8000c101106 */
[----:B------:R1:W5:Y:S02]  /*0300*/  LDG.E R16, desc[UR6][R2.64] ;  /* 0x0000000602107981 */ /* 0x000364000c1e1900 */
.L_x_3:
[----:B------:R-:W-:Y:S05]  /*0310*/  BSYNC.RECONVERGENT B1 ;  /* 0x0000000000017941 */ /* 0x000fea0003800200 */
.L_x_2:
[----:B-----5:R-:W-:-:S13]  /*0320*/  ISETP.GE.AND P0, PT, R17, R16, PT ;  /* 0x000000101100720c */ /* 0x020fda0003f06270 */
[----:B------:R-:W-:Y:S05]  /*0330*/  @!P0 BRA `(.L_x_4) ;  /* 0xfffffffc00b08947 */ /* 0x000fea000383ffff */
.L_x_1:
[----:B------:R-:W-:Y:S05]  /*0340*/  BSYNC.RECONVERGENT B0 ;  /* 0x0000000000007941 */ /* 0x000fea0003800200 */
.L_x_0:
[----:B------:R-:W-:Y:S05]  /*0350*/  BRA.U !UP0, `(.L_x_5) ;  /* 0xfffffffd08587547 */ /* 0x000fea000b83ffff */
[----:B------:R-:W-:Y:S05]  /*0360*/  EXIT ;  /* 0x000000000000794d */ /* 0x000fea0003800000 */
.L_x_6:
[----:B------:R-:W-:-:S00]  /*0370*/  BRA `(.L_x_6) ;  /* 0xfffffffc00fc7947 */ /* 0x000fc0000383ffff */
[----:B------:R-:W-:-:S00]  /*0380*/  NOP ;  /* 0x0000000000007918 */ /* 0x000fc00000000000 */
[----:B------:R-:W-:-:S00]  /*0390*/  NOP ;  /* 0x0000000000007918 */ /* 0x000fc00000000000 */
[----:B------:R-:W-:-:S00]  /*03a0*/  NOP ;  /* 0x0000000000007918 */ /* 0x000fc00000000000 */
[----:B------:R-:W-:-:S00]  /*03b0*/  NOP ;  /* 0x0000000000007918 */ /* 0x000fc00000000000 */
[----:B------:R-:W-:-:S00]  /*03c0*/  NOP ;  /* 0x0000000000007918 */ /* 0x000fc00000000000 */
[----:B------:R-:W-:-:S00]  /*03d0*/  NOP ;  /* 0x0000000000007918 */ /* 0x000fc00000000000 */
[----:B------:R-:W-:-:S00]  /*03e0*/  NOP ;  /* 0x0000000000007918 */ /* 0x000fc00000000000 */
[----:B------:R-:W-:-:S00]  /*03f0*/  NOP ;  /* 0x0000000000007918 */ /* 0x000fc00000000000 */
.L_x_7:


//--------------------- .nv.shared.reserved.0     --------------------------
	.section	.nv.shared.reserved.0,"aw",@nobits
	.weak		__nv_reservedSMEM_offset_0_alias
	.size		__nv_reservedSMEM_offset_0_alias, 0, 64
	.other		__nv_reservedSMEM_offset_0_alias,@"STO_CUDA_RESERVED_SHARED STV_DEFAULT"
__nv_reservedSMEM_offset_0_alias:
	.zero		0
	.zero		64


//--------------------- .nv.constant0._Z10bfs_kerneliPiS_S_S_Pb --------------------------
	.section	.nv.constant0._Z10bfs_kerneliPiS_S_S_Pb,"a",@progbits
	.sectionflags	@""
	.align	4
.nv.constant0._Z10bfs_kerneliPiS_S_S_Pb:
	.zero		944


//--------------------- SYMBOLS --------------------------

	.type		.nv.reservedSmem.offset0,@object
	.size		.nv.reservedSmem.offset0,0x4
